//
// Generated by NVIDIA NVVM Compiler
//
// Compiler Build ID: CL-36424714
// Cuda compilation tools, release 13.0, V13.0.88
// Based on NVVM 20.0.0
//

.version 9.0
.target sm_100
.address_size 64

	// .globl	_Z7mat_addPA700_iS0_S0_

.visible .entry _Z7mat_addPA700_iS0_S0_(
	.param .u64 .ptr .align 1 _Z7mat_addPA700_iS0_S0__param_0,
	.param .u64 .ptr .align 1 _Z7mat_addPA700_iS0_S0__param_1,
	.param .u64 .ptr .align 1 _Z7mat_addPA700_iS0_S0__param_2
)
{
	.reg .pred 	%p<4>;
	.reg .b32 	%r<13>;
	.reg .b64 	%rd<15>;

	ld.param.u64 	%rd1, [_Z7mat_addPA700_iS0_S0__param_0];
	ld.param.u64 	%rd2, [_Z7mat_addPA700_iS0_S0__param_1];
	ld.param.u64 	%rd3, [_Z7mat_addPA700_iS0_S0__param_2];
	mov.u32 	%r3, %ctaid.x;
	mov.u32 	%r4, %ntid.x;
	mov.u32 	%r5, %tid.x;
	mad.lo.s32 	%r1, %r3, %r4, %r5;
	mov.u32 	%r6, %ctaid.y;
	mov.u32 	%r7, %ntid.y;
	mov.u32 	%r8, %tid.y;
	mad.lo.s32 	%r9, %r6, %r7, %r8;
	setp.gt.s32 	%p1, %r1, 699;
	setp.gt.u32 	%p2, %r9, 699;
	or.pred  	%p3, %p1, %p2;
	@%p3 bra 	$L__BB0_2;
	cvta.to.global.u64 	%rd4, %rd1;
	cvta.to.global.u64 	%rd5, %rd2;
	cvta.to.global.u64 	%rd6, %rd3;
	mul.wide.s32 	%rd7, %r1, 2800;
	add.s64 	%rd8, %rd4, %rd7;
	mul.wide.u32 	%rd9, %r9, 4;
	add.s64 	%rd10, %rd8, %rd9;
	ld.global.u32 	%r10, [%rd10];
	add.s64 	%rd11, %rd5, %rd7;
	add.s64 	%rd12, %rd11, %rd9;
	ld.global.u32 	%r11, [%rd12];
	add.s32 	%r12, %r11, %r10;
	add.s64 	%rd13, %rd6, %rd7;
	add.s64 	%rd14, %rd13, %rd9;
	st.global.u32 	[%rd14], %r12;
$L__BB0_2:
	ret;

}


// ===== COMPILED SASS (sm_100) =====

	.target	sm_100

	.elftype	@"ET_EXEC"


//--------------------- .note.nv.tkinfo           --------------------------
	.section	.note.nv.tkinfo,"",@"SHT_NOTE"
	.sectionflags	@"SHF_NOTE_NV_TKINFO"
	.tkinfo
        /*0018*/ 	.word	0x00000002
        /*0030*/ 	.string	""
        /*0030*/ 	.string	"ptxas"
        /*0030*/ 	.string	"Cuda compilation tools, release 13.0, V13.0.88"
        /*0030*/ 	.string	"Build cuda_13.0.r13.0/compiler.36424714_0"
        /*0030*/ 	.string	"-arch sm_100 -m 64 "



//--------------------- .note.nv.cuinfo           --------------------------
	.section	.note.nv.cuinfo,"",@"SHT_NOTE"
	.sectionflags	@"SHF_NOTE_NV_CUINFO"
        /*0018*/ 	.short	0x0002
        /*001a*/ 	.short	0x0064
        /*001c*/ 	.short	0x0082
	.zero		2


//--------------------- .nv.info                  --------------------------
	.section	.nv.info,"",@"SHT_CUDA_INFO"
	.align	4


	//----- nvinfo : EIATTR_REGCOUNT
	.align		4
        /*0000*/ 	.byte	0x04, 0x2f
        /*0002*/ 	.short	(.L_1 - .L_0)
	.align		4
.L_0:
        /*0004*/ 	.word	index@(_Z7mat_addPA700_iS0_S0_)
        /*0008*/ 	.word	0x0000000e


	//----- nvinfo : EIATTR_FRAME_SIZE
	.align		4
.L_1:
        /*000c*/ 	.byte	0x04, 0x11
        /*000e*/ 	.short	(.L_3 - .L_2)
	.align		4
.L_2:
        /*0010*/ 	.word	index@(_Z7mat_addPA700_iS0_S0_)
        /*0014*/ 	.word	0x00000000


	//----- nvinfo : EIATTR_MIN_STACK_SIZE
	.align		4
.L_3:
        /*0018*/ 	.byte	0x04, 0x12
        /*001a*/ 	.short	(.L_5 - .L_4)
	.align		4
.L_4:
        /*001c*/ 	.word	index@(_Z7mat_addPA700_iS0_S0_)
        /*0020*/ 	.word	0x00000000
.L_5:


//--------------------- .nv.compat                --------------------------
	.section	.nv.compat,"",@"SHT_CUDA_COMPAT_INFO"
	.align	4
        /*0000*/ 	.byte	0x02, 0x09, 0x00, 0x00, 0x02, 0x02, 0x01, 0x00, 0x02, 0x05, 0x05, 0x00, 0x03, 0x07, 0x01, 0x01
        /*0010*/ 	.byte	0x02, 0x03, 0x00, 0x00, 0x02, 0x06, 0x01, 0x00, 0x04, 0x0b, 0x08, 0x00, 0x09, 0x00, 0x00, 0x00
        /*0020*/ 	.byte	0x00, 0x00, 0x00, 0x00


//--------------------- .nv.info._Z7mat_addPA700_iS0_S0_ --------------------------
	.section	.nv.info._Z7mat_addPA700_iS0_S0_,"",@"SHT_CUDA_INFO"
	.sectionflags	@""
	.align	4


	//----- nvinfo : EIATTR_CUDA_API_VERSION
	.align		4
        /*0000*/ 	.byte	0x04, 0x37
        /*0002*/ 	.short	(.L_7 - .L_6)
.L_6:
        /*0004*/ 	.word	0x00000082


	//----- nvinfo : EIATTR_KPARAM_INFO
	.align		4
.L_7:
        /*0008*/ 	.byte	0x04, 0x17
        /*000a*/ 	.short	(.L_9 - .L_8)
.L_8:
        /*000c*/ 	.word	0x00000000
        /*0010*/ 	.short	0x0002
        /*0012*/ 	.short	0x0010
        /*0014*/ 	.byte	0x00, 0xf5, 0x21, 0x00


	//----- nvinfo : EIATTR_KPARAM_INFO
	.align		4
.L_9:
        /*0018*/ 	.byte	0x04, 0x17
        /*001a*/ 	.short	(.L_11 - .L_10)
.L_10:
        /*001c*/ 	.word	0x00000000
        /*0020*/ 	.short	0x0001
        /*0022*/ 	.short	0x0008
        /*0024*/ 	.byte	0x00, 0xf5, 0x21, 0x00


	//----- nvinfo : EIATTR_KPARAM_INFO
	.align		4
.L_11:
        /*0028*/ 	.byte	0x04, 0x17
        /*002a*/ 	.short	(.L_13 - .L_12)
.L_12:
        /*002c*/ 	.word	0x00000000
        /*0030*/ 	.short	0x0000
        /*0032*/ 	.short	0x0000
        /*0034*/ 	.byte	0x00, 0xf5, 0x21, 0x00


	//----- nvinfo : EIATTR_SPARSE_MMA_MASK
	.align		4
.L_13:
        /*0038*/ 	.byte	0x03, 0x50
        /*003a*/ 	.short	0x0000


	//----- nvinfo : EIATTR_MAXREG_COUNT
	.align		4
        /*003c*/ 	.byte	0x03, 0x1b
        /*003e*/ 	.short	0x00ff


	//----- nvinfo : EIATTR_MERCURY_ISA_VERSION
	.align		4
        /*0040*/ 	.byte	0x03, 0x5f
        /*0042*/ 	.short	0x0101


	//----- nvinfo : EIATTR_VRC_CTA_INIT_COUNT
	.align		4
        /*0044*/ 	.byte	0x02, 0x4a
	.zero		1
	.zero		1


	//----- nvinfo : EIATTR_EXIT_INSTR_OFFSETS
	.align		4
        /*0048*/ 	.byte	0x04, 0x1c
        /*004a*/ 	.short	(.L_15 - .L_14)


	//   ....[0]....
.L_14:
        /*004c*/ 	.word	0x000000b0


	//   ....[1]....
        /*0050*/ 	.word	0x000001a0


	//----- nvinfo : EIATTR_CBANK_PARAM_SIZE
	.align		4
.L_15:
        /*0054*/ 	.byte	0x03, 0x19
        /*0056*/ 	.short	0x0018


	//----- nvinfo : EIATTR_PARAM_CBANK
	.align		4
        /*0058*/ 	.byte	0x04, 0x0a
        /*005a*/ 	.short	(.L_17 - .L_16)
	.align		4
.L_16:
        /*005c*/ 	.word	index@(.nv.constant0._Z7mat_addPA700_iS0_S0_)
        /*0060*/ 	.short	0x0380
        /*0062*/ 	.short	0x0018


	//----- nvinfo : EIATTR_SW_WAR
	.align		4
.L_17:
        /*0064*/ 	.byte	0x04, 0x36
        /*0066*/ 	.short	(.L_19 - .L_18)
.L_18:
        /*0068*/ 	.word	0x00000008
.L_19:


//--------------------- .nv.callgraph             --------------------------
	.section	.nv.callgraph,"",@"SHT_CUDA_CALLGRAPH"
	.align	4
	.sectionentsize	8
	.align		4
        /*0000*/ 	.word	0x00000000
	.align		4
        /*0004*/ 	.word	0xffffffff
	.align		4
        /*0008*/ 	.word	0x00000000
	.align		4
        /*000c*/ 	.word	0xfffffffe
	.align		4
        /*0010*/ 	.word	0x00000000
	.align		4
        /*0014*/ 	.word	0xfffffffd
	.align		4
        /*0018*/ 	.word	0x00000000
	.align		4
        /*001c*/ 	.word	0xfffffffc


//--------------------- .text._Z7mat_addPA700_iS0_S0_ --------------------------
	.section	.text._Z7mat_addPA700_iS0_S0_,"ax",@progbits
	.align	128
        .global         _Z7mat_addPA700_iS0_S0_
        .type           _Z7mat_addPA700_iS0_S0_,@function
        .size           _Z7mat_addPA700_iS0_S0_,(.L_x_1 - _Z7mat_addPA700_iS0_S0_)
        .other          _Z7mat_addPA700_iS0_S0_,@"STO_CUDA_ENTRY STV_DEFAULT"
_Z7mat_addPA700_iS0_S0_:
.text._Z7mat_addPA700_iS0_S0_:
[----:B------:R-:W-:Y:S01]  /*0000*/  LDC R1, c[0x0][0x37c] ;  /* 0x0000df00ff017b82 */ /* 0x000fe20000000800 */
[----:B------:R-:W0:Y:S07]  /*0010*/  S2R R2, SR_TID.Y ;  /* 0x0000000000027919 */ /* 0x000e2e0000002200 */
[----:B------:R-:W1:Y:S01]  /*0020*/  LDC R9, c[0x0][0x360] ;  /* 0x0000d800ff097b82 */ /* 0x000e620000000800 */
[----:B------:R-:W1:Y:S07]  /*0030*/  S2R R0, SR_TID.X ;  /* 0x0000000000007919 */ /* 0x000e6e0000002100 */
[----:B------:R-:W0:Y:S08]  /*0040*/  S2UR UR5, SR_CTAID.Y ;  /* 0x00000000000579c3 */ /* 0x000e300000002600 */
[----:B------:R-:W0:Y:S08]  /*0050*/  LDC R11, c[0x0][0x364] ;  /* 0x0000d900ff0b7b82 */ /* 0x000e300000000800 */
[----:B------:R-:W1:Y:S01]  /*0060*/  S2UR UR4, SR_CTAID.X ;  /* 0x00000000000479c3 */ /* 0x000e620000002500 */
[----:B0-----:R-:W-:-:S05]  /*0070*/  IMAD R11, R11, UR5, R2 ;  /* 0x000000050b0b7c24 */ /* 0x001fca000f8e0202 */
[----:B------:R-:W-:Y:S01]  /*0080*/  ISETP.GT.U32.AND P0, PT, R11, 0x2bb, PT ;  /* 0x000002bb0b00780c */ /* 0x000fe20003f04070 */
[----:B-1----:R-:W-:-:S05]  /*0090*/  IMAD R9, R9, UR4, R0 ;  /* 0x0000000409097c24 */ /* 0x002fca000f8e0200 */
[----:B------:R-:W-:-:S13]  /*00a0*/  ISETP.GT.OR P0, PT, R9, 0x2bb, P0 ;  /* 0x000002bb0900780c */ /* 0x000fda0000704670 */
[----:B------:R-:W-:Y:S05]  /*00b0*/  @P0 EXIT ;  /* 0x000000000000094d */ /* 0x000fea0003800000 */
[----:B------:R-:W0:Y:S01]  /*00c0*/  LDC.64 R2, c[0x0][0x380] ;  /* 0x0000e000ff027b82 */ /* 0x000e220000000a00 */
[----:B------:R-:W1:Y:S07]  /*00d0*/  LDCU.64 UR4, c[0x0][0x358] ;  /* 0x00006b00ff0477ac */ /* 0x000e6e0008000a00 */
[----:B------:R-:W2:Y:S08]  /*00e0*/  LDC.64 R4, c[0x0][0x388] ;  /* 0x0000e200ff047b82 */ /* 0x000eb00000000a00 */
[----:B------:R-:W3:Y:S01]  /*00f0*/  LDC.64 R6, c[0x0][0x390] ;  /* 0x0000e400ff067b82 */ /* 0x000ee20000000a00 */
[----:B0-----:R-:W-:-:S04]  /*0100*/  IMAD.WIDE R2, R9, 0xaf0, R2 ;  /* 0x00000af009027825 */ /* 0x001fc800078e0202 */
[----:B------:R-:W-:-:S04]  /*0110*/  IMAD.WIDE.U32 R2, R11, 0x4, R2 ;  /* 0x000000040b027825 */ /* 0x000fc800078e0002 */
[----:B--2---:R-:W-:Y:S02]  /*0120*/  IMAD.WIDE R4, R9, 0xaf0, R4 ;  /* 0x00000af009047825 */ /* 0x004fe400078e0204 */
[----:B-1----:R-:W2:Y:S02]  /*0130*/  LDG.E R2, desc[UR4][R2.64] ;  /* 0x0000000402027981 */ /* 0x002ea4000c1e1900 */
[----:B------:R-:W-:-:S06]  /*0140*/  IMAD.WIDE.U32 R4, R11, 0x4, R4 ;  /* 0x000000040b047825 */ /* 0x000fcc00078e0004 */
[----:B------:R-:W2:Y:S01]  /*0150*/  LDG.E R5, desc[UR4][R4.64] ;  /* 0x0000000404057981 */ /* 0x000ea2000c1e1900 */
[----:B---3--:R-:W-:-:S04]  /*0160*/  IMAD.WIDE R6, R9, 0xaf0, R6 ;  /* 0x00000af009067825 */ /* 0x008fc800078e0206 */
[----:B------:R-:W-:Y:S01]  /*0170*/  IMAD.WIDE.U32 R6, R11, 0x4, R6 ;  /* 0x000000040b067825 */ /* 0x000fe200078e0006 */
[----:B--2---:R-:W-:-:S05]  /*0180*/  IADD3 R9, PT, PT, R2, R5, RZ ;  /* 0x0000000502097210 */ /* 0x004fca0007ffe0ff */
[----:B------:R-:W-:Y:S01]  /*0190*/  STG.E desc[UR4][R6.64], R9 ;  /* 0x0000000906007986 */ /* 0x000fe2000c101904 */
[----:B------:R-:W-:Y:S05]  /*01a0*/  EXIT ;  /* 0x000000000000794d */ /* 0x000fea0003800000 */
.L_x_0:
[----:B------:R-:W-:-:S00]  /*01b0*/  BRA `(.L_x_0) ;  /* 0xfffffffc00fc7947 */ /* 0x000fc0000383ffff */
[----:B------:R-:W-:-:S00]  /*01c0*/  NOP ;  /* 0x0000000000007918 */ /* 0x000fc00000000000 */
        /* <DEDUP_REMOVED lines=11> */
.L_x_1:


//--------------------- .nv.shared.reserved.0     --------------------------
	.section	.nv.shared.reserved.0,"aw",@nobits
	.weak		__nv_reservedSMEM_offset_0_alias
	.size		__nv_reservedSMEM_offset_0_alias, 0, 64
	.other		__nv_reservedSMEM_offset_0_alias,@"STO_CUDA_RESERVED_SHARED STV_DEFAULT"
__nv_reservedSMEM_offset_0_alias:
	.zero		0
	.zero		64


//--------------------- .nv.constant0._Z7mat_addPA700_iS0_S0_ --------------------------
	.section	.nv.constant0._Z7mat_addPA700_iS0_S0_,"a",@progbits
	.sectionflags	@""
	.align	4
.nv.constant0._Z7mat_addPA700_iS0_S0_:
	.zero		920


//--------------------- SYMBOLS --------------------------

	.type		.nv.reservedSmem.offset0,@object
	.size		.nv.reservedSmem.offset0,0x4
